//
// Generated by NVIDIA NVVM Compiler
//
// Compiler Build ID: CL-36424714
// Cuda compilation tools, release 13.0, V13.0.88
// Based on NVVM 20.0.0
//

.version 9.0
.target sm_100
.address_size 64

	// .globl	_Z13rotateScatterPfS_fii
.global .align 4 .b8 __cudart_i2opi_f[24] = {65, 144, 67, 60, 153, 149, 98, 219, 192, 221, 52, 245, 209, 87, 39, 252, 41, 21, 68, 78, 110, 131, 249, 162};

.visible .entry _Z13rotateScatterPfS_fii(
	.param .u64 .ptr .align 1 _Z13rotateScatterPfS_fii_param_0,
	.param .u64 .ptr .align 1 _Z13rotateScatterPfS_fii_param_1,
	.param .f32 _Z13rotateScatterPfS_fii_param_2,
	.param .u32 _Z13rotateScatterPfS_fii_param_3,
	.param .u32 _Z13rotateScatterPfS_fii_param_4
)
{
	.local .align 4 .b8 	__local_depot0[28];
	.reg .b64 	%SP;
	.reg .b64 	%SPL;
	.reg .pred 	%p<41>;
	.reg .b32 	%r<147>;
	.reg .b32 	%f<102>;
	.reg .b64 	%rd<82>;
	.reg .b64 	%fd<13>;

	mov.u64 	%SPL, __local_depot0;
	ld.param.f32 	%f21, [_Z13rotateScatterPfS_fii_param_2];
	ld.param.u32 	%r49, [_Z13rotateScatterPfS_fii_param_3];
	ld.param.u32 	%r50, [_Z13rotateScatterPfS_fii_param_4];
	add.u64 	%rd1, %SPL, 0;
	add.u64 	%rd2, %SPL, 0;
	add.u64 	%rd3, %SPL, 0;
	add.u64 	%rd4, %SPL, 0;
	cvt.rn.f64.s32 	%fd1, %r49;
	mul.f64 	%fd2, %fd1, 0d3FE0000000000000;
	cvt.rn.f32.f64 	%f1, %fd2;
	cvt.rn.f64.s32 	%fd3, %r50;
	mul.f64 	%fd4, %fd3, 0d3FE0000000000000;
	cvt.rn.f32.f64 	%f2, %fd4;
	setp.lt.s32 	%p2, %r50, 1;
	@%p2 bra 	$L__BB0_32;
	setp.lt.s32 	%p3, %r49, 1;
	mov.b32 	%r1, %f21;
	shr.u32 	%r51, %r1, 23;
	and.b32  	%r52, %r51, 224;
	add.s32 	%r53, %r52, -128;
	shl.b32 	%r54, %r1, 8;
	or.b32  	%r2, %r54, -2147483648;
	shr.u32 	%r55, %r53, 5;
	and.b32  	%r3, %r51, 31;
	cvt.u64.u32 	%rd28, %r55;
	neg.s64 	%rd5, %rd28;
	cvt.rn.f32.s32 	%f3, %r49;
	@%p3 bra 	$L__BB0_32;
	mul.f32 	%f22, %f21, 0f3F22F983;
	cvt.rni.s32.f32 	%r57, %f22;
	cvt.rn.f32.s32 	%f23, %r57;
	shl.b64 	%rd29, %rd5, 2;
	add.s64 	%rd6, %rd3, %rd29;
	add.s64 	%rd7, %rd2, %rd29;
	add.s64 	%rd8, %rd1, %rd29;
	mov.f32 	%f24, 0f00000000;
	mul.rn.f32 	%f25, %f21, %f24;
	abs.f32 	%f26, %f21;
	setp.eq.f32 	%p4, %f26, 0f7F800000;
	setp.ltu.f32 	%p5, %f26, 0f47CE4780;
	or.pred  	%p1, %p5, %p4;
	selp.b32 	%r4, %r57, 0, %p5;
	fma.rn.f32 	%f27, %f23, 0fBFC90FDA, %f21;
	fma.rn.f32 	%f28, %f23, 0fB3A22168, %f27;
	fma.rn.f32 	%f29, %f23, 0fA7C234C5, %f28;
	selp.f32 	%f4, %f29, %f25, %p5;
	cvt.rn.f32.u32 	%f5, %r50;
	mov.b32 	%r129, 0;
$L__BB0_3:
	cvt.rn.f32.u32 	%f30, %r129;
	sub.f32 	%f6, %f30, %f2;
	mov.b32 	%r130, 0;
$L__BB0_4:
	cvt.rn.f32.u32 	%f31, %r130;
	sub.f32 	%f7, %f31, %f1;
	mov.u32 	%r134, %r4;
	mov.f32 	%f98, %f4;
	@%p1 bra 	$L__BB0_10;
	mov.b64 	%rd78, 0;
	mov.b32 	%r131, 0;
	mov.u64 	%rd76, __cudart_i2opi_f;
	mov.u64 	%rd77, %rd4;
$L__BB0_6:
	.pragma "nounroll";
	ld.global.nc.u32 	%r60, [%rd76];
	mad.wide.u32 	%rd32, %r60, %r2, %rd78;
	shr.u64 	%rd78, %rd32, 32;
	st.local.u32 	[%rd77], %rd32;
	add.s32 	%r131, %r131, 1;
	add.s64 	%rd77, %rd77, 4;
	add.s64 	%rd76, %rd76, 4;
	setp.ne.s32 	%p6, %r131, 6;
	@%p6 bra 	$L__BB0_6;
	setp.eq.s32 	%p7, %r3, 0;
	st.local.u32 	[%rd4+24], %rd78;
	shr.u32 	%r61, %r1, 23;
	and.b32  	%r62, %r61, 224;
	add.s32 	%r63, %r62, -128;
	shr.u32 	%r64, %r63, 5;
	mul.wide.u32 	%rd33, %r64, 4;
	sub.s64 	%rd15, %rd4, %rd33;
	ld.local.u32 	%r132, [%rd15+24];
	ld.local.u32 	%r133, [%rd15+20];
	@%p7 bra 	$L__BB0_9;
	shf.l.wrap.b32 	%r132, %r133, %r132, %r3;
	ld.local.u32 	%r65, [%rd15+16];
	shf.l.wrap.b32 	%r133, %r65, %r133, %r3;
$L__BB0_9:
	setp.lt.s32 	%p8, %r1, 0;
	shr.u32 	%r66, %r132, 30;
	shf.l.wrap.b32 	%r67, %r133, %r132, 2;
	shl.b32 	%r68, %r133, 2;
	shr.u32 	%r69, %r67, 31;
	add.s32 	%r70, %r69, %r66;
	neg.s32 	%r71, %r70;
	selp.b32 	%r134, %r71, %r70, %p8;
	xor.b32  	%r72, %r67, %r1;
	shr.s32 	%r73, %r67, 31;
	xor.b32  	%r74, %r73, %r67;
	xor.b32  	%r75, %r73, %r68;
	cvt.u64.u32 	%rd34, %r74;
	shl.b64 	%rd35, %rd34, 32;
	cvt.u64.u32 	%rd36, %r75;
	or.b64  	%rd37, %rd35, %rd36;
	cvt.rn.f64.s64 	%fd5, %rd37;
	mul.f64 	%fd6, %fd5, 0d3BF921FB54442D19;
	cvt.rn.f32.f64 	%f32, %fd6;
	neg.f32 	%f33, %f32;
	setp.lt.s32 	%p9, %r72, 0;
	selp.f32 	%f98, %f33, %f32, %p9;
$L__BB0_10:
	add.s32 	%r76, %r134, 1;
	mul.rn.f32 	%f34, %f98, %f98;
	and.b32  	%r77, %r134, 1;
	setp.eq.b32 	%p10, %r77, 1;
	selp.f32 	%f35, %f98, 0f3F800000, %p10;
	fma.rn.f32 	%f36, %f34, %f35, 0f00000000;
	fma.rn.f32 	%f37, %f34, 0f37CBAC00, 0fBAB607ED;
	selp.f32 	%f38, 0fB94D4153, %f37, %p10;
	selp.f32 	%f39, 0f3C0885E4, 0f3D2AAABB, %p10;
	fma.rn.f32 	%f40, %f38, %f34, %f39;
	selp.f32 	%f41, 0fBE2AAAA8, 0fBEFFFFFF, %p10;
	fma.rn.f32 	%f42, %f40, %f34, %f41;
	fma.rn.f32 	%f43, %f42, %f36, %f35;
	and.b32  	%r78, %r76, 2;
	setp.eq.s32 	%p11, %r78, 0;
	mov.f32 	%f44, 0f00000000;
	sub.f32 	%f45, %f44, %f43;
	selp.f32 	%f10, %f43, %f45, %p11;
	mov.u32 	%r138, %r4;
	mov.f32 	%f99, %f4;
	@%p1 bra 	$L__BB0_16;
	mov.b64 	%rd79, 0;
	mov.b32 	%r135, 0;
$L__BB0_12:
	.pragma "nounroll";
	mul.wide.u32 	%rd39, %r135, 4;
	mov.u64 	%rd40, __cudart_i2opi_f;
	add.s64 	%rd41, %rd40, %rd39;
	ld.global.nc.u32 	%r80, [%rd41];
	mad.wide.u32 	%rd42, %r80, %r2, %rd79;
	shr.u64 	%rd79, %rd42, 32;
	add.s64 	%rd43, %rd3, %rd39;
	st.local.u32 	[%rd43], %rd42;
	add.s32 	%r135, %r135, 1;
	setp.ne.s32 	%p12, %r135, 6;
	@%p12 bra 	$L__BB0_12;
	setp.eq.s32 	%p13, %r3, 0;
	st.local.u32 	[%rd3+24], %rd79;
	ld.local.u32 	%r136, [%rd6+24];
	ld.local.u32 	%r137, [%rd6+20];
	@%p13 bra 	$L__BB0_15;
	shf.l.wrap.b32 	%r136, %r137, %r136, %r3;
	ld.local.u32 	%r81, [%rd6+16];
	shf.l.wrap.b32 	%r137, %r81, %r137, %r3;
$L__BB0_15:
	setp.lt.s32 	%p14, %r1, 0;
	shr.u32 	%r82, %r136, 30;
	shf.l.wrap.b32 	%r83, %r137, %r136, 2;
	shl.b32 	%r84, %r137, 2;
	shr.u32 	%r85, %r83, 31;
	add.s32 	%r86, %r85, %r82;
	neg.s32 	%r87, %r86;
	selp.b32 	%r138, %r87, %r86, %p14;
	xor.b32  	%r88, %r83, %r1;
	shr.s32 	%r89, %r83, 31;
	xor.b32  	%r90, %r89, %r83;
	xor.b32  	%r91, %r89, %r84;
	cvt.u64.u32 	%rd44, %r90;
	shl.b64 	%rd45, %rd44, 32;
	cvt.u64.u32 	%rd46, %r91;
	or.b64  	%rd47, %rd45, %rd46;
	cvt.rn.f64.s64 	%fd7, %rd47;
	mul.f64 	%fd8, %fd7, 0d3BF921FB54442D19;
	cvt.rn.f32.f64 	%f46, %fd8;
	neg.f32 	%f47, %f46;
	setp.lt.s32 	%p15, %r88, 0;
	selp.f32 	%f99, %f47, %f46, %p15;
$L__BB0_16:
	mul.rn.f32 	%f48, %f99, %f99;
	and.b32  	%r92, %r138, 1;
	setp.eq.b32 	%p16, %r92, 1;
	selp.f32 	%f49, 0f3F800000, %f99, %p16;
	fma.rn.f32 	%f50, %f48, %f49, 0f00000000;
	fma.rn.f32 	%f51, %f48, 0f37CBAC00, 0fBAB607ED;
	selp.f32 	%f52, %f51, 0fB94D4153, %p16;
	selp.f32 	%f53, 0f3D2AAABB, 0f3C0885E4, %p16;
	fma.rn.f32 	%f54, %f52, %f48, %f53;
	selp.f32 	%f55, 0fBEFFFFFF, 0fBE2AAAA8, %p16;
	fma.rn.f32 	%f56, %f54, %f48, %f55;
	fma.rn.f32 	%f57, %f56, %f50, %f49;
	and.b32  	%r93, %r138, 2;
	setp.eq.s32 	%p17, %r93, 0;
	mov.f32 	%f58, 0f00000000;
	sub.f32 	%f59, %f58, %f57;
	selp.f32 	%f60, %f57, %f59, %p17;
	mul.f32 	%f61, %f6, %f60;
	mul.f32 	%f62, %f7, %f10;
	sub.f32 	%f13, %f62, %f61;
	mov.u32 	%r142, %r4;
	mov.f32 	%f100, %f4;
	@%p1 bra 	$L__BB0_22;
	mov.b64 	%rd80, 0;
	mov.b32 	%r139, 0;
$L__BB0_18:
	.pragma "nounroll";
	mul.wide.u32 	%rd49, %r139, 4;
	mov.u64 	%rd50, __cudart_i2opi_f;
	add.s64 	%rd51, %rd50, %rd49;
	ld.global.nc.u32 	%r95, [%rd51];
	mad.wide.u32 	%rd52, %r95, %r2, %rd80;
	shr.u64 	%rd80, %rd52, 32;
	add.s64 	%rd53, %rd2, %rd49;
	st.local.u32 	[%rd53], %rd52;
	add.s32 	%r139, %r139, 1;
	setp.ne.s32 	%p18, %r139, 6;
	@%p18 bra 	$L__BB0_18;
	setp.eq.s32 	%p19, %r3, 0;
	st.local.u32 	[%rd2+24], %rd80;
	ld.local.u32 	%r140, [%rd7+24];
	ld.local.u32 	%r141, [%rd7+20];
	@%p19 bra 	$L__BB0_21;
	shf.l.wrap.b32 	%r140, %r141, %r140, %r3;
	ld.local.u32 	%r96, [%rd7+16];
	shf.l.wrap.b32 	%r141, %r96, %r141, %r3;
$L__BB0_21:
	setp.lt.s32 	%p20, %r1, 0;
	shr.u32 	%r97, %r140, 30;
	shf.l.wrap.b32 	%r98, %r141, %r140, 2;
	shl.b32 	%r99, %r141, 2;
	shr.u32 	%r100, %r98, 31;
	add.s32 	%r101, %r100, %r97;
	neg.s32 	%r102, %r101;
	selp.b32 	%r142, %r102, %r101, %p20;
	xor.b32  	%r103, %r98, %r1;
	shr.s32 	%r104, %r98, 31;
	xor.b32  	%r105, %r104, %r98;
	xor.b32  	%r106, %r104, %r99;
	cvt.u64.u32 	%rd54, %r105;
	shl.b64 	%rd55, %rd54, 32;
	cvt.u64.u32 	%rd56, %r106;
	or.b64  	%rd57, %rd55, %rd56;
	cvt.rn.f64.s64 	%fd9, %rd57;
	mul.f64 	%fd10, %fd9, 0d3BF921FB54442D19;
	cvt.rn.f32.f64 	%f63, %fd10;
	neg.f32 	%f64, %f63;
	setp.lt.s32 	%p21, %r103, 0;
	selp.f32 	%f100, %f64, %f63, %p21;
$L__BB0_22:
	mul.rn.f32 	%f65, %f100, %f100;
	and.b32  	%r107, %r142, 1;
	setp.eq.b32 	%p22, %r107, 1;
	selp.f32 	%f66, 0f3F800000, %f100, %p22;
	fma.rn.f32 	%f67, %f65, %f66, 0f00000000;
	fma.rn.f32 	%f68, %f65, 0f37CBAC00, 0fBAB607ED;
	selp.f32 	%f69, %f68, 0fB94D4153, %p22;
	selp.f32 	%f70, 0f3D2AAABB, 0f3C0885E4, %p22;
	fma.rn.f32 	%f71, %f69, %f65, %f70;
	selp.f32 	%f72, 0fBEFFFFFF, 0fBE2AAAA8, %p22;
	fma.rn.f32 	%f73, %f71, %f65, %f72;
	fma.rn.f32 	%f74, %f73, %f67, %f66;
	and.b32  	%r108, %r142, 2;
	setp.eq.s32 	%p23, %r108, 0;
	mov.f32 	%f75, 0f00000000;
	sub.f32 	%f76, %f75, %f74;
	selp.f32 	%f77, %f74, %f76, %p23;
	mul.f32 	%f16, %f7, %f77;
	mov.u32 	%r146, %r4;
	mov.f32 	%f101, %f4;
	@%p1 bra 	$L__BB0_28;
	mov.b64 	%rd81, 0;
	mov.b32 	%r143, 0;
$L__BB0_24:
	.pragma "nounroll";
	mul.wide.u32 	%rd59, %r143, 4;
	mov.u64 	%rd60, __cudart_i2opi_f;
	add.s64 	%rd61, %rd60, %rd59;
	ld.global.nc.u32 	%r110, [%rd61];
	mad.wide.u32 	%rd62, %r110, %r2, %rd81;
	shr.u64 	%rd81, %rd62, 32;
	add.s64 	%rd63, %rd1, %rd59;
	st.local.u32 	[%rd63], %rd62;
	add.s32 	%r143, %r143, 1;
	setp.ne.s32 	%p24, %r143, 6;
	@%p24 bra 	$L__BB0_24;
	setp.eq.s32 	%p25, %r3, 0;
	st.local.u32 	[%rd1+24], %rd81;
	ld.local.u32 	%r144, [%rd8+24];
	ld.local.u32 	%r145, [%rd8+20];
	@%p25 bra 	$L__BB0_27;
	shf.l.wrap.b32 	%r144, %r145, %r144, %r3;
	ld.local.u32 	%r111, [%rd8+16];
	shf.l.wrap.b32 	%r145, %r111, %r145, %r3;
$L__BB0_27:
	setp.lt.s32 	%p26, %r1, 0;
	shr.u32 	%r112, %r144, 30;
	shf.l.wrap.b32 	%r113, %r145, %r144, 2;
	shl.b32 	%r114, %r145, 2;
	shr.u32 	%r115, %r113, 31;
	add.s32 	%r116, %r115, %r112;
	neg.s32 	%r117, %r116;
	selp.b32 	%r146, %r117, %r116, %p26;
	xor.b32  	%r118, %r113, %r1;
	shr.s32 	%r119, %r113, 31;
	xor.b32  	%r120, %r119, %r113;
	xor.b32  	%r121, %r119, %r114;
	cvt.u64.u32 	%rd64, %r120;
	shl.b64 	%rd65, %rd64, 32;
	cvt.u64.u32 	%rd66, %r121;
	or.b64  	%rd67, %rd65, %rd66;
	cvt.rn.f64.s64 	%fd11, %rd67;
	mul.f64 	%fd12, %fd11, 0d3BF921FB54442D19;
	cvt.rn.f32.f64 	%f78, %fd12;
	neg.f32 	%f79, %f78;
	setp.lt.s32 	%p27, %r118, 0;
	selp.f32 	%f101, %f79, %f78, %p27;
$L__BB0_28:
	add.s32 	%r122, %r146, 1;
	mul.rn.f32 	%f80, %f101, %f101;
	and.b32  	%r123, %r146, 1;
	setp.eq.b32 	%p28, %r123, 1;
	selp.f32 	%f81, %f101, 0f3F800000, %p28;
	fma.rn.f32 	%f82, %f80, %f81, 0f00000000;
	fma.rn.f32 	%f83, %f80, 0f37CBAC00, 0fBAB607ED;
	selp.f32 	%f84, 0fB94D4153, %f83, %p28;
	selp.f32 	%f85, 0f3C0885E4, 0f3D2AAABB, %p28;
	fma.rn.f32 	%f86, %f84, %f80, %f85;
	selp.f32 	%f87, 0fBE2AAAA8, 0fBEFFFFFF, %p28;
	fma.rn.f32 	%f88, %f86, %f80, %f87;
	fma.rn.f32 	%f89, %f88, %f82, %f81;
	and.b32  	%r124, %r122, 2;
	setp.eq.s32 	%p29, %r124, 0;
	mov.f32 	%f90, 0f00000000;
	sub.f32 	%f91, %f90, %f89;
	selp.f32 	%f92, %f89, %f91, %p29;
	fma.rn.f32 	%f93, %f6, %f92, %f16;
	add.f32 	%f94, %f13, %f1;
	cvt.rzi.s32.f32 	%r125, %f94;
	cvt.rn.f32.s32 	%f19, %r125;
	add.f32 	%f95, %f93, %f2;
	cvt.rzi.s32.f32 	%r126, %f95;
	cvt.rn.f32.s32 	%f20, %r126;
	setp.gt.s32 	%p30, %r125, -1;
	setp.lt.f32 	%p31, %f19, %f3;
	and.pred  	%p32, %p30, %p31;
	setp.gt.s32 	%p33, %r126, -1;
	setp.lt.f32 	%p34, %f20, %f5;
	and.pred  	%p35, %p33, %p34;
	and.pred  	%p37, %p32, %p35;
	not.pred 	%p38, %p37;
	@%p38 bra 	$L__BB0_30;
	ld.param.u64 	%rd75, [_Z13rotateScatterPfS_fii_param_1];
	ld.param.u64 	%rd74, [_Z13rotateScatterPfS_fii_param_0];
	fma.rn.f32 	%f96, %f3, %f20, %f19;
	cvt.rzi.s32.f32 	%r127, %f96;
	mad.lo.s32 	%r128, %r129, %r49, %r130;
	cvta.to.global.u64 	%rd68, %rd74;
	mul.wide.u32 	%rd69, %r128, 4;
	add.s64 	%rd70, %rd68, %rd69;
	ld.global.f32 	%f97, [%rd70];
	cvta.to.global.u64 	%rd71, %rd75;
	mul.wide.s32 	%rd72, %r127, 4;
	add.s64 	%rd73, %rd71, %rd72;
	st.global.f32 	[%rd73], %f97;
$L__BB0_30:
	add.s32 	%r130, %r130, 1;
	setp.ne.s32 	%p39, %r130, %r49;
	@%p39 bra 	$L__BB0_4;
	add.s32 	%r129, %r129, 1;
	setp.ne.s32 	%p40, %r129, %r50;
	@%p40 bra 	$L__BB0_3;
$L__BB0_32:
	ret;

}


// ===== COMPILED SASS (sm_100) =====

	.target	sm_100

	.elftype	@"ET_EXEC"


//--------------------- .note.nv.tkinfo           --------------------------
	.section	.note.nv.tkinfo,"",@"SHT_NOTE"
	.sectionflags	@"SHF_NOTE_NV_TKINFO"
	.tkinfo
        /*0018*/ 	.word	0x00000002
        /*0030*/ 	.string	""
        /*0030*/ 	.string	"ptxas"
        /*0030*/ 	.string	"Cuda compilation tools, release 13.0, V13.0.88"
        /*0030*/ 	.string	"Build cuda_13.0.r13.0/compiler.36424714_0"
        /*0030*/ 	.string	"-arch sm_100 -m 64 "



//--------------------- .note.nv.cuinfo           --------------------------
	.section	.note.nv.cuinfo,"",@"SHT_NOTE"
	.sectionflags	@"SHF_NOTE_NV_CUINFO"
        /*0018*/ 	.short	0x0002
        /*001a*/ 	.short	0x0064
        /*001c*/ 	.short	0x0082
	.zero		2


//--------------------- .nv.info                  --------------------------
	.section	.nv.info,"",@"SHT_CUDA_INFO"
	.align	4


	//----- nvinfo : EIATTR_REGCOUNT
	.align		4
        /*0000*/ 	.byte	0x04, 0x2f
        /*0002*/ 	.short	(.L_2 - .L_1)
	.align		4
.L_1:
        /*0004*/ 	.word	index@(_Z13rotateScatterPfS_fii)
        /*0008*/ 	.word	0x00000014


	//----- nvinfo : EIATTR_FRAME_SIZE
	.align		4
.L_2:
        /*000c*/ 	.byte	0x04, 0x11
        /*000e*/ 	.short	(.L_4 - .L_3)
	.align		4
.L_3:
        /*0010*/ 	.word	index@(_Z13rotateScatterPfS_fii)
        /*0014*/ 	.word	0x00000000


	//----- nvinfo : EIATTR_MIN_STACK_SIZE
	.align		4
.L_4:
        /*0018*/ 	.byte	0x04, 0x12
        /*001a*/ 	.short	(.L_6 - .L_5)
	.align		4
.L_5:
        /*001c*/ 	.word	index@(_Z13rotateScatterPfS_fii)
        /*0020*/ 	.word	0x00000000
.L_6:


//--------------------- .nv.compat                --------------------------
	.section	.nv.compat,"",@"SHT_CUDA_COMPAT_INFO"
	.align	4
        /*0000*/ 	.byte	0x02, 0x09, 0x00, 0x00, 0x02, 0x02, 0x01, 0x00, 0x02, 0x05, 0x05, 0x00, 0x03, 0x07, 0x01, 0x01
        /*0010*/ 	.byte	0x02, 0x03, 0x00, 0x00, 0x02, 0x06, 0x01, 0x00, 0x04, 0x0b, 0x08, 0x00, 0x01, 0x00, 0x00, 0x00
        /*0020*/ 	.byte	0x00, 0x00, 0x00, 0x00


//--------------------- .nv.info._Z13rotateScatterPfS_fii --------------------------
	.section	.nv.info._Z13rotateScatterPfS_fii,"",@"SHT_CUDA_INFO"
	.sectionflags	@""
	.align	4


	//----- nvinfo : EIATTR_CUDA_API_VERSION
	.align		4
        /*0000*/ 	.byte	0x04, 0x37
        /*0002*/ 	.short	(.L_8 - .L_7)
.L_7:
        /*0004*/ 	.word	0x00000082


	//----- nvinfo : EIATTR_KPARAM_INFO
	.align		4
.L_8:
        /*0008*/ 	.byte	0x04, 0x17
        /*000a*/ 	.short	(.L_10 - .L_9)
.L_9:
        /*000c*/ 	.word	0x00000000
        /*0010*/ 	.short	0x0004
        /*0012*/ 	.short	0x0018
        /*0014*/ 	.byte	0x00, 0xf0, 0x11, 0x00


	//----- nvinfo : EIATTR_KPARAM_INFO
	.align		4
.L_10:
        /*0018*/ 	.byte	0x04, 0x17
        /*001a*/ 	.short	(.L_12 - .L_11)
.L_11:
        /*001c*/ 	.word	0x00000000
        /*0020*/ 	.short	0x0003
        /*0022*/ 	.short	0x0014
        /*0024*/ 	.byte	0x00, 0xf0, 0x11, 0x00


	//----- nvinfo : EIATTR_KPARAM_INFO
	.align		4
.L_12:
        /*0028*/ 	.byte	0x04, 0x17
        /*002a*/ 	.short	(.L_14 - .L_13)
.L_13:
        /*002c*/ 	.word	0x00000000
        /*0030*/ 	.short	0x0002
        /*0032*/ 	.short	0x0010
        /*0034*/ 	.byte	0x00, 0xf0, 0x11, 0x00


	//----- nvinfo : EIATTR_KPARAM_INFO
	.align		4
.L_14:
        /*0038*/ 	.byte	0x04, 0x17
        /*003a*/ 	.short	(.L_16 - .L_15)
.L_15:
        /*003c*/ 	.word	0x00000000
        /*0040*/ 	.short	0x0001
        /*0042*/ 	.short	0x0008
        /*0044*/ 	.byte	0x00, 0xf5, 0x21, 0x00


	//----- nvinfo : EIATTR_KPARAM_INFO
	.align		4
.L_16:
        /*0048*/ 	.byte	0x04, 0x17
        /*004a*/ 	.short	(.L_18 - .L_17)
.L_17:
        /*004c*/ 	.word	0x00000000
        /*0050*/ 	.short	0x0000
        /*0052*/ 	.short	0x0000
        /*0054*/ 	.byte	0x00, 0xf5, 0x21, 0x00


	//----- nvinfo : EIATTR_SPARSE_MMA_MASK
	.align		4
.L_18:
        /*0058*/ 	.byte	0x03, 0x50
        /*005a*/ 	.short	0x0000


	//----- nvinfo : EIATTR_MAXREG_COUNT
	.align		4
        /*005c*/ 	.byte	0x03, 0x1b
        /*005e*/ 	.short	0x00ff


	//----- nvinfo : EIATTR_MERCURY_ISA_VERSION
	.align		4
        /*0060*/ 	.byte	0x03, 0x5f
        /*0062*/ 	.short	0x0101


	//----- nvinfo : EIATTR_VRC_CTA_INIT_COUNT
	.align		4
        /*0064*/ 	.byte	0x02, 0x4a
	.zero		1
	.zero		1


	//----- nvinfo : EIATTR_EXIT_INSTR_OFFSETS
	.align		4
        /*0068*/ 	.byte	0x04, 0x1c
        /*006a*/ 	.short	(.L_20 - .L_19)


	//   ....[0]....
.L_19:
        /*006c*/ 	.word	0x00000030


	//   ....[1]....
        /*0070*/ 	.word	0x00000070


	//   ....[2]....
        /*0074*/ 	.word	0x00001e90


	//----- nvinfo : EIATTR_CBANK_PARAM_SIZE
	.align		4
.L_20:
        /*0078*/ 	.byte	0x03, 0x19
        /*007a*/ 	.short	0x001c


	//----- nvinfo : EIATTR_PARAM_CBANK
	.align		4
        /*007c*/ 	.byte	0x04, 0x0a
        /*007e*/ 	.short	(.L_22 - .L_21)
	.align		4
.L_21:
        /*0080*/ 	.word	index@(.nv.constant0._Z13rotateScatterPfS_fii)
        /*0084*/ 	.short	0x0380
        /*0086*/ 	.short	0x001c


	//----- nvinfo : EIATTR_SW_WAR
	.align		4
.L_22:
        /*0088*/ 	.byte	0x04, 0x36
        /*008a*/ 	.short	(.L_24 - .L_23)
.L_23:
        /*008c*/ 	.word	0x00000008
.L_24:


//--------------------- .nv.callgraph             --------------------------
	.section	.nv.callgraph,"",@"SHT_CUDA_CALLGRAPH"
	.align	4
	.sectionentsize	8
	.align		4
        /*0000*/ 	.word	0x00000000
	.align		4
        /*0004*/ 	.word	0xffffffff
	.align		4
        /*0008*/ 	.word	0x00000000
	.align		4
        /*000c*/ 	.word	0xfffffffe
	.align		4
        /*0010*/ 	.word	0x00000000
	.align		4
        /*0014*/ 	.word	0xfffffffd
	.align		4
        /*0018*/ 	.word	0x00000000
	.align		4
        /*001c*/ 	.word	0xfffffffc


//--------------------- .nv.constant4             --------------------------
	.section	.nv.constant4,"a",@progbits
	.align	8
	.align		8
.nv.constant4:
        /*0000*/ 	.dword	__cudart_i2opi_f


//--------------------- .text._Z13rotateScatterPfS_fii --------------------------
	.section	.text._Z13rotateScatterPfS_fii,"ax",@progbits
	.align	128
        .global         _Z13rotateScatterPfS_fii
        .type           _Z13rotateScatterPfS_fii,@function
        .size           _Z13rotateScatterPfS_fii,(.L_x_16 - _Z13rotateScatterPfS_fii)
        .other          _Z13rotateScatterPfS_fii,@"STO_CUDA_ENTRY STV_DEFAULT"
_Z13rotateScatterPfS_fii:
.text._Z13rotateScatterPfS_fii:
[----:B------:R-:W-:Y:S08]  /*0000*/  LDC R1, c[0x0][0x37c] ;  /* 0x0000df00ff017b82 */ /* 0x000ff00000000800 */
[----:B------:R-:W0:Y:S02]  /*0010*/  LDC R8, c[0x0][0x398] ;  /* 0x0000e600ff087b82 */ /* 0x000e240000000800 */
[----:B0-----:R-:W-:-:S13]  /*0020*/  ISETP.GE.AND P0, PT, R8, 0x1, PT ;  /* 0x000000010800780c */ /* 0x001fda0003f06270 */
[----:B------:R-:W-:Y:S05]  /*0030*/  @!P0 EXIT ;  /* 0x000000000000894d */ /* 0x000fea0003800000 */
[----:B------:R-:W0:Y:S02]  /*0040*/  LDCU.64 UR6, c[0x0][0x390] ;  /* 0x00007200ff0677ac */ /* 0x000e240008000a00 */
[----:B0-----:R-:W-:-:S06]  /*0050*/  UISETP.GE.AND UP0, UPT, UR7, 0x1, UPT ;  /* 0x000000010700788c */ /* 0x001fcc000bf06270 */
[----:B------:R-:W-:-:S13]  /*0060*/  PLOP3.LUT P0, PT, PT, PT, UP0, 0x80, 0x8 ;  /* 0x000000000008781c */ /* 0x000fda0003f0f008 */
[----:B------:R-:W-:Y:S05]  /*0070*/  @!P0 EXIT ;  /* 0x000000000000894d */ /* 0x000fea0003800000 */
[----:B------:R-:W-:Y:S01]  /*0080*/  IMAD.U32 R9, RZ, RZ, UR6 ;  /* 0x00000006ff097e24 */ /* 0x000fe2000f8e00ff */
[----:B------:R-:W0:Y:S01]  /*0090*/  I2F.F64 R2, UR7 ;  /* 0x0000000700027d12 */ /* 0x000e220008201c00 */
[----:B------:R-:W-:Y:S02]  /*00a0*/  USHF.R.U32.HI UR12, URZ, 0x17, UR6 ;  /* 0x00000017ff0c7899 */ /* 0x000fe40008011606 */
[C---:B------:R-:W-:Y:S01]  /*00b0*/  FMUL R0, R9.reuse, 0.63661974668502807617 ;  /* 0x3f22f98309007820 */ /* 0x040fe20000400000 */
[----:B------:R-:W-:Y:S01]  /*00c0*/  FSETP.GE.AND P0, PT, |R9|, 105615, PT ;  /* 0x47ce47800900780b */ /* 0x000fe20003f06200 */
[----:B------:R-:W-:Y:S02]  /*00d0*/  ULOP3.LUT UR4, UR12, 0xe0, URZ, 0xc0, !UPT ;  /* 0x000000e00c047892 */ /* 0x000fe4000f8ec0ff */
[----:B------:R-:W-:Y:S01]  /*00e0*/  USHF.L.U32 UR11, UR6, 0x8, URZ ;  /* 0x00000008060b7899 */ /* 0x000fe200080006ff */
[----:B------:R-:W1:Y:S01]  /*00f0*/  I2F.F64 R6, R8 ;  /* 0x0000000800067312 */ /* 0x000e620000201c00 */
[----:B------:R-:W-:Y:S01]  /*0100*/  UIADD3 UR4, UPT, UPT, UR4, -0x80, URZ ;  /* 0xffffff8004047890 */ /* 0x000fe2000fffe0ff */
[----:B------:R-:W2:Y:S03]  /*0110*/  LDCU.64 UR20, c[0x0][0x358] ;  /* 0x00006b00ff1477ac */ /* 0x000ea60008000a00 */
[----:B------:R-:W-:-:S03]  /*0120*/  USHF.R.U32.HI UR4, URZ, 0x5, UR4 ;  /* 0x00000005ff047899 */ /* 0x000fc60008011604 */
[----:B------:R-:W3:Y:S01]  /*0130*/  F2I.NTZ R0, R0 ;  /* 0x0000000000007305 */ /* 0x000ee20000203100 */
[----:B------:R-:W-:Y:S01]  /*0140*/  VOTEU.ANY UP0, P0 ;  /* 0x0000000000ff7886 */ /* 0x000fe20000000100 */
[----:B------:R-:W-:Y:S01]  /*0150*/  PLOP3.LUT P0, PT, PT, PT, UP0, 0x80, 0x8 ;  /* 0x000000000008781c */ /* 0x000fe20003f0f008 */
[----:B0-----:R-:W-:Y:S01]  /*0160*/  DMUL R4, R2, 0.5 ;  /* 0x3fe0000002047828 */ /* 0x001fe20000000000 */
[----:B------:R-:W-:Y:S02]  /*0170*/  UIADD3 UR4, UPT, UPT, -UR4, URZ, URZ ;  /* 0x000000ff04047290 */ /* 0x000fe4000fffe1ff */
[----:B------:R-:W-:Y:S01]  /*0180*/  FSETP.EQ.OR P2, PT, |R9|, +INF , !P0 ;  /* 0x7f8000000900780b */ /* 0x000fe20004742600 */
[----:B-1----:R-:W-:Y:S01]  /*0190*/  DMUL R6, R6, 0.5 ;  /* 0x3fe0000006067828 */ /* 0x002fe20000000000 */
[----:B------:R-:W-:Y:S01]  /*01a0*/  USHF.L.U32 UR10, UR4, 0x2, URZ ;  /* 0x00000002040a7899 */ /* 0x000fe200080006ff */
[----:B------:R0:W1:Y:S01]  /*01b0*/  F2F.F32.F64 R2, R4 ;  /* 0x0000000400027310 */ /* 0x0000620000301000 */
[----:B------:R-:W-:-:S02]  /*01c0*/  ULOP3.LUT UR12, UR12, 0x1f, URZ, 0xc0, !UPT ;  /* 0x0000001f0c0c7892 */ /* 0x000fc4000f8ec0ff */
[----:B------:R-:W-:Y:S01]  /*01d0*/  ULOP3.LUT UR11, UR11, 0x80000000, URZ, 0xfc, !UPT ;  /* 0x800000000b0b7892 */ /* 0x000fe2000f8efcff */
[----:B------:R-:W-:Y:S01]  /*01e0*/  UMOV UR4, URZ ;  /* 0x000000ff00047c82 */ /* 0x000fe20008000000 */
[----:B---3--:R-:W-:-:S03]  /*01f0*/  R2UR UR13, R0 ;  /* 0x00000000000d72ca */ /* 0x008fc600000e0000 */
[----:B------:R3:W4:Y:S01]  /*0200*/  F2F.F32.F64 R3, R6 ;  /* 0x0000000600037310 */ /* 0x0007220000301000 */
[----:B0-----:R-:W-:Y:S01]  /*0210*/  FMUL R4, RZ, UR6 ;  /* 0x00000006ff047c20 */ /* 0x001fe20008400000 */
[----:B------:R-:W-:Y:S02]  /*0220*/  I2FP.F32.S32 R5, UR7 ;  /* 0x0000000700057c45 */ /* 0x000fe40008201400 */
[----:B---3--:R-:W-:-:S06]  /*0230*/  I2FP.F32.U32 R6, R8 ;  /* 0x0000000800067245 */ /* 0x008fcc0000201000 */
[----:B------:R-:W-:Y:S01]  /*0240*/  I2FP.F32.S32 R0, UR13 ;  /* 0x0000000d00007c45 */ /* 0x000fe20008201400 */
[----:B------:R-:W-:-:S04]  /*0250*/  USEL UR13, UR13, URZ, !UP0 ;  /* 0x000000ff0d0d7287 */ /* 0x000fc8000c000000 */
[----:B------:R-:W-:-:S04]  /*0260*/  FFMA R9, R0, -1.5707962512969970703, R9 ;  /* 0xbfc90fda00097823 */ /* 0x000fc80000000009 */
[----:B------:R-:W-:-:S04]  /*0270*/  FFMA R9, R0, -7.5497894158615963534e-08, R9 ;  /* 0xb3a2216800097823 */ /* 0x000fc80000000009 */
[----:B-12-4-:R-:W-:-:S07]  /*0280*/  @!P0 FFMA R4, R0, -5.3903029534742383927e-15, R9 ;  /* 0xa7c234c500048823 */ /* 0x016fce0000000009 */
.L_x_14:
[----:B------:R-:W-:Y:S01]  /*0290*/  I2FP.F32.U32 R0, UR4 ;  /* 0x0000000400007c45 */ /* 0x000fe20008201000 */
[----:B------:R-:W-:-:S04]  /*02a0*/  UMOV UR5, URZ ;  /* 0x000000ff00057c82 */ /* 0x000fc80008000000 */
[----:B0-----:R-:W-:-:S07]  /*02b0*/  FADD R7, R0, -R3 ;  /* 0x8000000300077221 */ /* 0x001fce0000000000 */
.L_x_13:
[----:B0-----:R-:W-:Y:S01]  /*02c0*/  I2FP.F32.U32 R9, UR5 ;  /* 0x0000000500097c45 */ /* 0x001fe20008201000 */
[----:B------:R-:W-:Y:S02]  /*02d0*/  IMAD.U32 R0, RZ, RZ, UR13 ;  /* 0x0000000dff007e24 */ /* 0x000fe4000f8e00ff */
[----:B------:R-:W-:Y:S02]  /*02e0*/  IMAD.MOV.U32 R12, RZ, RZ, R4 ;  /* 0x000000ffff0c7224 */ /* 0x000fe400078e0004 */
[----:B------:R-:W-:Y:S01]  /*02f0*/  FADD R8, R9, -R2 ;  /* 0x8000000209087221 */ /* 0x000fe20000000000 */
[----:B------:R-:W-:Y:S06]  /*0300*/  @P2 BRA `(.L_x_0) ;  /* 0x0000000400602947 */ /* 0x000fec0003800000 */
[----:B------:R-:W0:Y:S01]  /*0310*/  LDCU.64 UR18, c[0x4][URZ] ;  /* 0x01000000ff1277ac */ /* 0x000e220008000a00 */
[----:B------:R-:W-:Y:S01]  /*0320*/  UMOV UR8, URZ ;  /* 0x000000ff00087c82 */ /* 0x000fe20008000000 */
[----:B------:R-:W-:Y:S01]  /*0330*/  UMOV UR9, URZ ;  /* 0x000000ff00097c82 */ /* 0x000fe20008000000 */
[----:B------:R-:W-:Y:S01]  /*0340*/  UMOV UR6, URZ ;  /* 0x000000ff00067c82 */ /* 0x000fe20008000000 */
[----:B------:R-:W-:-:S05]  /*0350*/  UMOV UR7, URZ ;  /* 0x000000ff00077c82 */ /* 0x000fca0008000000 */
.L_x_1:
[----:B0-----:R-:W-:Y:S01]  /*0360*/  MOV R10, UR18 ;  /* 0x00000012000a7c02 */ /* 0x001fe20008000f00 */
[----:B------:R-:W-:-:S05]  /*0370*/  IMAD.U32 R11, RZ, RZ, UR19 ;  /* 0x00000013ff0b7e24 */ /* 0x000fca000f8e00ff */
[----:B------:R-:W2:Y:S01]  /*0380*/  LDG.E.CONSTANT R10, desc[UR20][R10.64] ;  /* 0x000000140a0a7981 */ /* 0x000ea2000c1e9900 */
[----:B------:R-:W-:Y:S02]  /*0390*/  UISETP.EQ.AND UP5, UPT, UR7, URZ, UPT ;  /* 0x000000ff0700728c */ /* 0x000fe4000bfa2270 */
[----:B------:R-:W-:Y:S02]  /*03a0*/  UIADD3 UR6, UPT, UPT, UR6, 0x1, URZ ;  /* 0x0000000106067890 */ /* 0x000fe4000fffe0ff */
[----:B------:R-:W-:Y:S02]  /*03b0*/  UISETP.EQ.AND UP4, UPT, UR7, 0x4, UPT ;  /* 0x000000040700788c */ /* 0x000fe4000bf82270 */
[----:B------:R-:W-:Y:S02]  /*03c0*/  UISETP.EQ.AND UP3, UPT, UR7, 0x8, UPT ;  /* 0x000000080700788c */ /* 0x000fe4000bf62270 */
[----:B------:R-:W-:Y:S02]  /*03d0*/  UISETP.EQ.AND UP2, UPT, UR7, 0xc, UPT ;  /* 0x0000000c0700788c */ /* 0x000fe4000bf42270 */
[----:B------:R-:W-:-:S02]  /*03e0*/  UISETP.EQ.AND UP1, UPT, UR7, 0x10, UPT ;  /* 0x000000100700788c */ /* 0x000fc4000bf22270 */
[----:B------:R-:W-:-:S04]  /*03f0*/  UIADD3 UR18, UP6, UPT, UR18, 0x4, URZ ;  /* 0x0000000412127890 */ /* 0x000fc8000ffde0ff */
[----:B------:R-:W-:Y:S01]  /*0400*/  UIADD3.X UR19, UPT, UPT, URZ, UR19, URZ, UP6, !UPT ;  /* 0x00000013ff137290 */ /* 0x000fe2000b7fe4ff */
[----:B--2---:R-:W-:-:S13]  /*0410*/  R2UR UR16, R10 ;  /* 0x000000000a1072ca */ /* 0x004fda00000e0000 */
[----:B------:R-:W-:-:S04]  /*0420*/  UIMAD.WIDE.U32 UR16, UR16, UR11, URZ ;  /* 0x0000000b101072a5 */ /* 0x000fc8000f8e00ff */
[----:B------:R-:W-:-:S04]  /*0430*/  UIADD3 UR16, UP0, UPT, UR16, UR8, URZ ;  /* 0x0000000810107290 */ /* 0x000fc8000ff1e0ff */
[----:B------:R-:W-:Y:S02]  /*0440*/  UIADD3.X UR8, UPT, UPT, UR17, UR9, URZ, UP0, !UPT ;  /* 0x0000000911087290 */ /* 0x000fe400087fe4ff */
[----:B------:R-:W-:Y:S01]  /*0450*/  UISETP.EQ.AND UP0, UPT, UR7, 0x14, UPT ;  /* 0x000000140700788c */ /* 0x000fe2000bf02270 */
[----:B------:R-:W-:Y:S01]  /*0460*/  @UP5 UMOV UR14, UR16 ;  /* 0x00000010000e5c82 */ /* 0x000fe20008000000 */
[----:B------:R-:W-:Y:S02]  /*0470*/  UISETP.NE.AND UP5, UPT, UR6, 0x6, UPT ;  /* 0x000000060600788c */ /* 0x000fe4000bfa5270 */
[----:B------:R-:W-:Y:S01]  /*0480*/  UIADD3 UR7, UPT, UPT, UR7, 0x4, URZ ;  /* 0x0000000407077890 */ /* 0x000fe2000fffe0ff */
[----:B------:R-:W-:Y:S01]  /*0490*/  @UP4 UMOV UR15, UR16 ;  /* 0x00000010000f4c82 */ /* 0x000fe20008000000 */
[----:B------:R-:W-:Y:S01]  /*04a0*/  @UP3 UMOV UR22, UR16 ;  /* 0x0000001000163c82 */ /* 0x000fe20008000000 */
[----:B------:R-:W-:Y:S01]  /*04b0*/  @UP2 UMOV UR23, UR16 ;  /* 0x0000001000172c82 */ /* 0x000fe20008000000 */
[----:B------:R-:W-:-:S03]  /*04c0*/  @UP1 UMOV UR24, UR16 ;  /* 0x0000001000181c82 */ /* 0x000fc60008000000 */
[----:B------:R-:W-:Y:S01]  /*04d0*/  @UP0 UMOV UR25, UR16 ;  /* 0x0000001000190c82 */ /* 0x000fe20008000000 */
[----:B------:R-:W-:Y:S05]  /*04e0*/  BRA.U UP5, `(.L_x_1) ;  /* 0xfffffffd059c7547 */ /* 0x000fea000b83ffff */
[----:B------:R-:W0:Y:S01]  /*04f0*/  LDCU UR17, c[0x0][0x390] ;  /* 0x00007200ff1177ac */ /* 0x000e220008000800 */
[----:B------:R-:W-:Y:S02]  /*0500*/  UISETP.NE.AND UP5, UPT, UR12, URZ, UPT ;  /* 0x000000ff0c00728c */ /* 0x000fe4000bfa5270 */
[----:B0-----:R-:W-:-:S04]  /*0510*/  USHF.R.U32.HI UR6, URZ, 0x17, UR17 ;  /* 0x00000017ff067899 */ /* 0x001fc80008011611 */
[----:B------:R-:W-:-:S04]  /*0520*/  ULOP3.LUT UR6, UR6, 0xe0, URZ, 0xc0, !UPT ;  /* 0x000000e006067892 */ /* 0x000fc8000f8ec0ff */
[----:B------:R-:W-:-:S04]  /*0530*/  UIADD3 UR6, UPT, UPT, UR6, -0x80, URZ ;  /* 0xffffff8006067890 */ /* 0x000fc8000fffe0ff */
[----:B------:R-:W-:-:S04]  /*0540*/  USHF.R.U32.HI UR6, URZ, 0x5, UR6 ;  /* 0x00000005ff067899 */ /* 0x000fc80008011606 */
[----:B------:R-:W-:-:S04]  /*0550*/  ULEA UR16, -UR6, URZ, 0x2 ;  /* 0x000000ff06107291 */ /* 0x000fc8000f8e11ff */
[----:B------:R-:W-:Y:S02]  /*0560*/  UISETP.EQ.AND UP0, UPT, UR16, -0x18, UPT ;  /* 0xffffffe81000788c */ /* 0x000fe4000bf02270 */
[----:B------:R-:W-:Y:S02]  /*0570*/  UISETP.EQ.AND UP6, UPT, UR16, -0x14, UPT ;  /* 0xffffffec1000788c */ /* 0x000fe4000bfc2270 */
[----:B------:R-:W-:Y:S02]  /*0580*/  UISETP.EQ.AND UP4, UPT, UR16, -0x10, UPT ;  /* 0xfffffff01000788c */ /* 0x000fe4000bf82270 */
[----:B------:R-:W-:Y:S02]  /*0590*/  UISETP.EQ.AND UP3, UPT, UR16, -0xc, UPT ;  /* 0xfffffff41000788c */ /* 0x000fe4000bf62270 */
[----:B------:R-:W-:Y:S02]  /*05a0*/  UISETP.EQ.AND UP2, UPT, UR16, -0x8, UPT ;  /* 0xfffffff81000788c */ /* 0x000fe4000bf42270 */
[----:B------:R-:W-:Y:S01]  /*05b0*/  UISETP.EQ.AND UP1, UPT, UR16, -0x4, UPT ;  /* 0xfffffffc1000788c */ /* 0x000fe2000bf22270 */
[----:B------:R-:W-:Y:S01]  /*05c0*/  @UP0 UMOV UR6, UR14 ;  /* 0x0000000e00060c82 */ /* 0x000fe20008000000 */
[----:B------:R-:W-:Y:S01]  /*05d0*/  UISETP.EQ.AND UP0, UPT, UR16, URZ, UPT ;  /* 0x000000ff1000728c */ /* 0x000fe2000bf02270 */
[----:B------:R-:W-:Y:S01]  /*05e0*/  @UP6 UMOV UR6, UR15 ;  /* 0x0000000f00066c82 */ /* 0x000fe20008000000 */
[----:B------:R-:W-:Y:S01]  /*05f0*/  @UP6 UMOV UR7, UR14 ;  /* 0x0000000e00076c82 */ /* 0x000fe20008000000 */
[----:B------:R-:W-:Y:S01]  /*0600*/  UISETP.EQ.AND UP6, UPT, UR16, 0x4, UPT ;  /* 0x000000041000788c */ /* 0x000fe2000bfc2270 */
[----:B------:R-:W-:Y:S01]  /*0610*/  @UP4 UMOV UR7, UR15 ;  /* 0x0000000f00074c82 */ /* 0x000fe20008000000 */
        /* <DEDUP_REMOVED lines=10> */
[----:B------:R-:W-:Y:S05]  /*06c0*/  BRA.U !UP5, `(.L_x_2) ;  /* 0x000000010d287547 */ /* 0x000fea000b800000 */
[----:B------:R-:W-:Y:S01]  /*06d0*/  @UP4 UMOV UR9, UR14 ;  /* 0x0000000e00094c82 */ /* 0x000fe20008000000 */
[----:B------:R-:W-:Y:S01]  /*06e0*/  UISETP.EQ.AND UP4, UPT, UR16, 0x8, UPT ;  /* 0x000000081000788c */ /* 0x000fe2000bf82270 */
[----:B------:R-:W-:Y:S01]  /*06f0*/  @UP3 UMOV UR9, UR15 ;  /* 0x0000000f00093c82 */ /* 0x000fe20008000000 */
[----:B------:R-:W-:Y:S01]  /*0700*/  @UP2 UMOV UR9, UR22 ;  /* 0x0000001600092c82 */ /* 0x000fe20008000000 */
[----:B------:R-:W-:Y:S01]  /*0710*/  @UP1 UMOV UR9, UR23 ;  /* 0x0000001700091c82 */ /* 0x000fe20008000000 */
[----:B------:R-:W-:Y:S01]  /*0720*/  @UP0 UMOV UR9, UR24 ;  /* 0x0000001800090c82 */ /* 0x000fe20008000000 */
[----:B------:R-:W-:Y:S01]  /*0730*/  @UP6 UMOV UR9, UR25 ;  /* 0x0000001900096c82 */ /* 0x000fe20008000000 */
[----:B------:R-:W-:-:S05]  /*0740*/  USHF.L.W.U32.HI UR6, UR7, UR12, UR6 ;  /* 0x0000000c07067299 */ /* 0x000fca0008010e06 */
[----:B------:R-:W-:Y:S02]  /*0750*/  @UP4 UMOV UR9, UR8 ;  /* 0x0000000800094c82 */ /* 0x000fe40008000000 */
[----:B------:R-:W-:-:S12]  /*0760*/  USHF.L.W.U32.HI UR7, UR9, UR12, UR7 ;  /* 0x0000000c09077299 */ /* 0x000fd80008010e07 */
.L_x_2:
[----:B------:R-:W-:Y:S02]  /*0770*/  USHF.L.W.U32.HI UR8, UR7, 0x2, UR6 ;  /* 0x0000000207087899 */ /* 0x000fe40008010e06 */
[----:B------:R-:W-:Y:S02]  /*0780*/  USHF.L.U32 UR7, UR7, 0x2, URZ ;  /* 0x0000000207077899 */ /* 0x000fe400080006ff */
[----:B------:R-:W-:Y:S02]  /*0790*/  USHF.R.S32.HI UR9, URZ, 0x1f, UR8 ;  /* 0x0000001fff097899 */ /* 0x000fe40008011408 */
[----:B------:R-:W-:Y:S02]  /*07a0*/  UISETP.GE.AND UP0, UPT, UR17, URZ, UPT ;  /* 0x000000ff1100728c */ /* 0x000fe4000bf06270 */
[----:B------:R-:W-:Y:S02]  /*07b0*/  ULOP3.LUT UR19, UR9, UR8, URZ, 0x3c, !UPT ;  /* 0x0000000809137292 */ /* 0x000fe4000f8e3cff */
[----:B------:R-:W-:-:S02]  /*07c0*/  ULOP3.LUT UR18, UR9, UR7, URZ, 0x3c, !UPT ;  /* 0x0000000709127292 */ /* 0x000fc4000f8e3cff */
[----:B------:R-:W-:Y:S02]  /*07d0*/  USHF.R.U32.HI UR6, URZ, 0x1e, UR6 ;  /* 0x0000001eff067899 */ /* 0x000fe40008011606 */
[----:B------:R-:W-:Y:S02]  /*07e0*/  ULOP3.LUT UR7, UR8, UR17, URZ, 0x3c, !UPT ;  /* 0x0000001108077292 */ /* 0x000fe4000f8e3cff */
[----:B------:R-:W-:-:S03]  /*07f0*/  ULEA.HI UR6, UR8, UR6, URZ, 0x1 ;  /* 0x0000000608067291 */ /* 0x000fc6000f8f08ff */
[----:B------:R-:W0:Y:S01]  /*0800*/  I2F.F64.S64 R10, UR18 ;  /* 0x00000012000a7d12 */ /* 0x000e220008301c00 */
[----:B------:R-:W-:Y:S01]  /*0810*/  UMOV UR18, 0x54442d19 ;  /* 0x54442d1900127882 */ /* 0x000fe20000000000 */
[----:B------:R-:W-:Y:S01]  /*0820*/  UMOV UR19, 0x3bf921fb ;  /* 0x3bf921fb00137882 */ /* 0x000fe20000000000 */
[----:B------:R-:W-:Y:S01]  /*0830*/  @!UP0 UIADD3 UR6, UPT, UPT, -UR6, URZ, URZ ;  /* 0x000000ff06068290 */ /* 0x000fe2000fffe1ff */
[----:B------:R-:W-:-:S05]  /*0840*/  ISETP.LE.AND P0, PT, RZ, UR7, PT ;  /* 0x00000007ff007c0c */ /* 0x000fca000bf03270 */
[----:B------:R-:W-:Y:S01]  /*0850*/  IMAD.U32 R0, RZ, RZ, UR6 ;  /* 0x00000006ff007e24 */ /* 0x000fe2000f8e00ff */
[----:B0-----:R-:W-:-:S10]  /*0860*/  DMUL R10, R10, UR18 ;  /* 0x000000120a0a7c28 */ /* 0x001fd40008000000 */
[----:B------:R-:W0:Y:S02]  /*0870*/  F2F.F32.F64 R10, R10 ;  /* 0x0000000a000a7310 */ /* 0x000e240000301000 */
[----:B0-----:R-:W-:-:S07]  /*0880*/  FSEL R12, -R10, R10, !P0 ;  /* 0x0000000a0a0c7208 */ /* 0x001fce0004000100 */
.L_x_0:
[----:B------:R-:W-:Y:S02]  /*0890*/  IMAD.MOV.U32 R9, RZ, RZ, 0x37cbac00 ;  /* 0x37cbac00ff097424 */ /* 0x000fe400078e00ff */
[----:B------:R-:W-:Y:S01]  /*08a0*/  FMUL R13, R12, R12 ;  /* 0x0000000c0c0d7220 */ /* 0x000fe20000400000 */
[C---:B------:R-:W-:Y:S01]  /*08b0*/  LOP3.LUT R10, R0.reuse, 0x1, RZ, 0xc0, !PT ;  /* 0x00000001000a7812 */ /* 0x040fe200078ec0ff */
[----:B------:R-:W-:Y:S02]  /*08c0*/  VIADD R0, R0, 0x1 ;  /* 0x0000000100007836 */ /* 0x000fe40000000000 */
[----:B------:R-:W-:Y:S01]  /*08d0*/  FFMA R14, R13, R9, -0.0013887860113754868507 ;  /* 0xbab607ed0d0e7423 */ /* 0x000fe20000000009 */
[----:B------:R-:W-:Y:S01]  /*08e0*/  ISETP.NE.U32.AND P0, PT, R10, 0x1, PT ;  /* 0x000000010a00780c */ /* 0x000fe20003f05070 */
[----:B------:R-:W-:Y:S01]  /*08f0*/  IMAD.MOV.U32 R11, RZ, RZ, 0x3e2aaaa8 ;  /* 0x3e2aaaa8ff0b7424 */ /* 0x000fe200078e00ff */
[----:B------:R-:W-:Y:S02]  /*0900*/  MOV R10, 0x3c0885e4 ;  /* 0x3c0885e4000a7802 */ /* 0x000fe40000000f00 */
[----:B------:R-:W-:-:S02]  /*0910*/  FSEL R14, R14, -0.00019574658654164522886, P0 ;  /* 0xb94d41530e0e7808 */ /* 0x000fc40000000000 */
[----:B------:R-:W-:Y:S02]  /*0920*/  FSEL R16, R10, 0.041666727513074874878, !P0 ;  /* 0x3d2aaabb0a107808 */ /* 0x000fe40004000000 */
[----:B------:R-:W-:Y:S02]  /*0930*/  LOP3.LUT P1, RZ, R0, 0x2, RZ, 0xc0, !PT ;  /* 0x0000000200ff7812 */ /* 0x000fe4000782c0ff */
[----:B------:R-:W-:Y:S01]  /*0940*/  FSEL R0, R12, 1, !P0 ;  /* 0x3f8000000c007808 */ /* 0x000fe20004000000 */
[----:B------:R-:W-:Y:S01]  /*0950*/  FFMA R14, R13, R14, R16 ;  /* 0x0000000e0d0e7223 */ /* 0x000fe20000000010 */
[----:B------:R-:W-:Y:S02]  /*0960*/  FSEL R17, -R11, -0.4999999701976776123, !P0 ;  /* 0xbeffffff0b117808 */ /* 0x000fe40004000100 */
[----:B------:R-:W-:Y:S01]  /*0970*/  MOV R12, R4 ;  /* 0x00000004000c7202 */ /* 0x000fe20000000f00 */
[C---:B------:R-:W-:Y:S02]  /*0980*/  FFMA R15, R13.reuse, R0, RZ ;  /* 0x000000000d0f7223 */ /* 0x040fe400000000ff */
[----:B------:R-:W-:-:S04]  /*0990*/  FFMA R13, R13, R14, R17 ;  /* 0x0000000e0d0d7223 */ /* 0x000fc80000000011 */
[----:B------:R-:W-:Y:S01]  /*09a0*/  FFMA R13, R15, R13, R0 ;  /* 0x0000000d0f0d7223 */ /* 0x000fe20000000000 */
[----:B------:R-:W-:-:S03]  /*09b0*/  IMAD.U32 R0, RZ, RZ, UR13 ;  /* 0x0000000dff007e24 */ /* 0x000fc6000f8e00ff */
[----:B------:R-:W-:Y:S01]  /*09c0*/  @P1 FADD R13, RZ, -R13 ;  /* 0x8000000dff0d1221 */ /* 0x000fe20000000000 */
[----:B------:R-:W-:Y:S06]  /*09d0*/  @P2 BRA `(.L_x_3) ;  /* 0x0000000400442947 */ /* 0x000fec0003800000 */
[----:B------:R-:W0:Y:S01]  /*09e0*/  LDCU.64 UR18, c[0x4][URZ] ;  /* 0x01000000ff1277ac */ /* 0x000e220008000a00 */
[----:B------:R-:W-:Y:S01]  /*09f0*/  UMOV UR7, URZ ;  /* 0x000000ff00077c82 */ /* 0x000fe20008000000 */
[----:B------:R-:W-:Y:S01]  /*0a00*/  UMOV UR8, URZ ;  /* 0x000000ff00087c82 */ /* 0x000fe20008000000 */
[----:B------:R-:W-:-:S05]  /*0a10*/  UMOV UR6, URZ ;  /* 0x000000ff00067c82 */ /* 0x000fca0008000000 */
.L_x_4:
[----:B0-----:R-:W-:-:S06]  /*0a20*/  UIMAD.WIDE.U32 UR16, UR6, 0x4, UR18 ;  /* 0x00000004061078a5 */ /* 0x001fcc000f8e0012 */
[----:B------:R-:W-:Y:S02]  /*0a30*/  IMAD.U32 R14, RZ, RZ, UR16 ;  /* 0x00000010ff0e7e24 */ /* 0x000fe4000f8e00ff */
[----:B------:R-:W-:-:S05]  /*0a40*/  IMAD.U32 R15, RZ, RZ, UR17 ;  /* 0x00000011ff0f7e24 */ /* 0x000fca000f8e00ff */
[----:B------:R-:W2:Y:S01]  /*0a50*/  LDG.E.CONSTANT R14, desc[UR20][R14.64] ;  /* 0x000000140e0e7981 */ /* 0x000ea2000c1e9900 */
[----:B------:R-:W-:Y:S02]  /*0a60*/  USHF.L.U32 UR9, UR6, 0x2, URZ ;  /* 0x0000000206097899 */ /* 0x000fe400080006ff */
[----:B------:R-:W-:Y:S02]  /*0a70*/  UIADD3 UR6, UPT, UPT, UR6, 0x1, URZ ;  /* 0x0000000106067890 */ /* 0x000fe4000fffe0ff */
[----:B------:R-:W-:Y:S02]  /*0a80*/  UISETP.EQ.AND UP0, UPT, UR9, URZ, UPT ;  /* 0x000000ff0900728c */ /* 0x000fe4000bf02270 */
[----:B------:R-:W-:Y:S02]  /*0a90*/  UISETP.EQ.AND UP5, UPT, UR9, 0x4, UPT ;  /* 0x000000040900788c */ /* 0x000fe4000bfa2270 */
[----:B------:R-:W-:Y:S02]  /*0aa0*/  UISETP.EQ.AND UP4, UPT, UR9, 0x8, UPT ;  /* 0x000000080900788c */ /* 0x000fe4000bf82270 */
[----:B------:R-:W-:-:S02]  /*0ab0*/  UISETP.EQ.AND UP3, UPT, UR9, 0xc, UPT ;  /* 0x0000000c0900788c */ /* 0x000fc4000bf62270 */
[----:B------:R-:W-:Y:S02]  /*0ac0*/  UISETP.EQ.AND UP2, UPT, UR9, 0x10, UPT ;  /* 0x000000100900788c */ /* 0x000fe4000bf42270 */
[----:B------:R-:W-:Y:S01]  /*0ad0*/  UISETP.EQ.AND UP1, UPT, UR9, 0x14, UPT ;  /* 0x000000140900788c */ /* 0x000fe2000bf22270 */
[----:B--2---:R-:W-:-:S13]  /*0ae0*/  R2UR UR16, R14 ;  /* 0x000000000e1072ca */ /* 0x004fda00000e0000 */
[----:B------:R-:W-:-:S04]  /*0af0*/  UIMAD.WIDE.U32 UR16, UR16, UR11, URZ ;  /* 0x0000000b101072a5 */ /* 0x000fc8000f8e00ff */
[----:B------:R-:W-:-:S04]  /*0b00*/  UIADD3 UR9, UP6, UPT, UR16, UR7, URZ ;  /* 0x0000000710097290 */ /* 0x000fc8000ffde0ff */
[----:B------:R-:W-:Y:S02]  /*0b10*/  UIADD3.X UR7, UPT, UPT, UR17, UR8, URZ, UP6, !UPT ;  /* 0x0000000811077290 */ /* 0x000fe4000b7fe4ff */
[----:B------:R-:W-:Y:S01]  /*0b20*/  UISETP.NE.AND UP6, UPT, UR6, 0x6, UPT ;  /* 0x000000060600788c */ /* 0x000fe2000bfc5270 */
[----:B------:R-:W-:Y:S01]  /*0b30*/  @UP0 UMOV UR14, UR9 ;  /* 0x00000009000e0c82 */ /* 0x000fe20008000000 */
[----:B------:R-:W-:Y:S01]  /*0b40*/  @UP5 UMOV UR15, UR9 ;  /* 0x00000009000f5c82 */ /* 0x000fe20008000000 */
[----:B------:R-:W-:Y:S01]  /*0b50*/  @UP4 UMOV UR22, UR9 ;  /* 0x0000000900164c82 */ /* 0x000fe20008000000 */
[----:B------:R-:W-:Y:S01]  /*0b60*/  @UP3 UMOV UR23, UR9 ;  /* 0x0000000900173c82 */ /* 0x000fe20008000000 */
[----:B------:R-:W-:Y:S01]  /*0b70*/  @UP2 UMOV UR24, UR9 ;  /* 0x0000000900182c82 */ /* 0x000fe20008000000 */
[----:B------:R-:W-:-:S03]  /*0b80*/  @UP1 UMOV UR25, UR9 ;  /* 0x0000000900191c82 */ /* 0x000fc60008000000 */
[----:B------:R-:W-:Y:S05]  /*0b90*/  BRA.U UP6, `(.L_x_4) ;  /* 0xfffffffd06a07547 */ /* 0x000fea000b83ffff */
[----:B------:R-:W-:Y:S02]  /*0ba0*/  UISETP.EQ.AND UP6, UPT, UR10, -0x18, UPT ;  /* 0xffffffe80a00788c */ /* 0x000fe4000bfc2270 */
[----:B------:R-:W-:Y:S02]  /*0bb0*/  UISETP.EQ.AND UP5, UPT, UR10, -0x14, UPT ;  /* 0xffffffec0a00788c */ /* 0x000fe4000bfa2270 */
[----:B------:R-:W-:Y:S02]  /*0bc0*/  UISETP.EQ.AND UP4, UPT, UR10, -0x10, UPT ;  /* 0xfffffff00a00788c */ /* 0x000fe4000bf82270 */
[----:B------:R-:W-:Y:S02]  /*0bd0*/  UISETP.EQ.AND UP3, UPT, UR10, -0xc, UPT ;  /* 0xfffffff40a00788c */ /* 0x000fe4000bf62270 */
[----:B------:R-:W-:Y:S02]  /*0be0*/  UISETP.EQ.AND UP2, UPT, UR10, -0x8, UPT ;  /* 0xfffffff80a00788c */ /* 0x000fe4000bf42270 */
[----:B------:R-:W-:Y:S01]  /*0bf0*/  UISETP.EQ.AND UP1, UPT, UR10, -0x4, UPT ;  /* 0xfffffffc0a00788c */ /* 0x000fe2000bf22270 */
[----:B------:R-:W-:-:S02]  /*0c00*/  @UP6 UMOV UR6, UR14 ;  /* 0x0000000e00066c82 */ /* 0x000fc40008000000 */
[----:B------:R-:W-:Y:S01]  /*0c10*/  @UP5 UMOV UR6, UR15 ;  /* 0x0000000f00065c82 */ /* 0x000fe20008000000 */
[----:B------:R-:W-:Y:S01]  /*0c20*/  @UP5 UMOV UR8, UR14 ;  /* 0x0000000e00085c82 */ /* 0x000fe20008000000 */
[----:B------:R-:W-:Y:S02]  /*0c30*/  UISETP.NE.AND UP5, UPT, UR12, URZ, UPT ;  /* 0x000000ff0c00728c */ /* 0x000fe4000bfa5270 */
[----:B------:R-:W-:Y:S02]  /*0c40*/  UISETP.EQ.AND UP0, UPT, UR10, URZ, UPT ;  /* 0x000000ff0a00728c */ /* 0x000fe4000bf02270 */
        /* <DEDUP_REMOVED lines=23> */
.L_x_5:
[----:B------:R-:W-:Y:S02]  /*0dc0*/  USHF.L.W.U32.HI UR7, UR8, 0x2, UR6 ;  /* 0x0000000208077899 */ /* 0x000fe40008010e06 */
[----:B------:R-:W-:Y:S02]  /*0dd0*/  USHF.L.U32 UR8, UR8, 0x2, URZ ;  /* 0x0000000208087899 */ /* 0x000fe400080006ff */
[----:B------:R-:W-:Y:S02]  /*0de0*/  USHF.R.S32.HI UR9, URZ, 0x1f, UR7 ;  /* 0x0000001fff097899 */ /* 0x000fe40008011407 */
[----:B------:R-:W-:Y:S02]  /*0df0*/  USHF.R.U32.HI UR6, URZ, 0x1e, UR6 ;  /* 0x0000001eff067899 */ /* 0x000fe40008011606 */
[----:B------:R-:W-:Y:S02]  /*0e00*/  ULOP3.LUT UR17, UR9, UR7, URZ, 0x3c, !UPT ;  /* 0x0000000709117292 */ /* 0x000fe4000f8e3cff */
[----:B------:R-:W-:-:S02]  /*0e10*/  ULOP3.LUT UR16, UR9, UR8, URZ, 0x3c, !UPT ;  /* 0x0000000809107292 */ /* 0x000fc4000f8e3cff */
[----:B------:R-:W-:Y:S01]  /*0e20*/  ULEA.HI UR6, UR7, UR6, URZ, 0x1 ;  /* 0x0000000607067291 */ /* 0x000fe2000f8f08ff */
[----:B------:R-:W0:Y:S06]  /*0e30*/  LDCU UR8, c[0x0][0x390] ;  /* 0x00007200ff0877ac */ /* 0x000e2c0008000800 */
[----:B------:R-:W1:Y:S01]  /*0e40*/  I2F.F64.S64 R14, UR16 ;  /* 0x00000010000e7d12 */ /* 0x000e620008301c00 */
[----:B------:R-:W-:Y:S01]  /*0e50*/  UMOV UR16, 0x54442d19 ;  /* 0x54442d1900107882 */ /* 0x000fe20000000000 */
[----:B------:R-:W-:Y:S01]  /*0e60*/  UMOV UR17, 0x3bf921fb ;  /* 0x3bf921fb00117882 */ /* 0x000fe20000000000 */
[----:B0-----:R-:W-:Y:S01]  /*0e70*/  UISETP.GE.AND UP0, UPT, UR8, URZ, UPT ;  /* 0x000000ff0800728c */ /* 0x001fe2000bf06270 */
[----:B-1----:R-:W-:Y:S01]  /*0e80*/  DMUL R14, R14, UR16 ;  /* 0x000000100e0e7c28 */ /* 0x002fe20008000000 */
[----:B------:R-:W-:-:S06]  /*0e90*/  ULOP3.LUT UR8, UR7, UR8, URZ, 0x3c, !UPT ;  /* 0x0000000807087292 */ /* 0x000fcc000f8e3cff */
[----:B------:R-:W-:-:S03]  /*0ea0*/  ISETP.LE.AND P0, PT, RZ, UR8, PT ;  /* 0x00000008ff007c0c */ /* 0x000fc6000bf03270 */
[----:B------:R-:W-:Y:S01]  /*0eb0*/  @!UP0 UIADD3 UR6, UPT, UPT, -UR6, URZ, URZ ;  /* 0x000000ff06068290 */ /* 0x000fe2000fffe1ff */
[----:B------:R-:W0:Y:S05]  /*0ec0*/  F2F.F32.F64 R14, R14 ;  /* 0x0000000e000e7310 */ /* 0x000e2a0000301000 */
[----:B------:R-:W-:Y:S01]  /*0ed0*/  IMAD.U32 R0, RZ, RZ, UR6 ;  /* 0x00000006ff007e24 */ /* 0x000fe2000f8e00ff */
[----:B0-----:R-:W-:-:S07]  /*0ee0*/  FSEL R12, -R14, R14, !P0 ;  /* 0x0000000e0e0c7208 */ /* 0x001fce0004000100 */
.L_x_3:
[----:B------:R-:W-:Y:S01]  /*0ef0*/  FMUL R14, R12, R12 ;  /* 0x0000000c0c0e7220 */ /* 0x000fe20000400000 */
[C---:B------:R-:W-:Y:S02]  /*0f00*/  LOP3.LUT R16, R0.reuse, 0x1, RZ, 0xc0, !PT ;  /* 0x0000000100107812 */ /* 0x040fe400078ec0ff */
[----:B------:R-:W-:Y:S01]  /*0f10*/  LOP3.LUT P1, RZ, R0, 0x2, RZ, 0xc0, !PT ;  /* 0x0000000200ff7812 */ /* 0x000fe2000782c0ff */
[----:B------:R-:W-:Y:S01]  /*0f20*/  FFMA R15, R14, R9, -0.0013887860113754868507 ;  /* 0xbab607ed0e0f7423 */ /* 0x000fe20000000009 */
[----:B------:R-:W-:-:S04]  /*0f30*/  ISETP.NE.U32.AND P0, PT, R16, 0x1, PT ;  /* 0x000000011000780c */ /* 0x000fc80003f05070 */
[----:B------:R-:W-:Y:S02]  /*0f40*/  FSEL R15, R15, -0.00019574658654164522886, !P0 ;  /* 0xb94d41530f0f7808 */ /* 0x000fe40004000000 */
[----:B------:R-:W-:Y:S02]  /*0f50*/  FSEL R17, R10, 0.041666727513074874878, P0 ;  /* 0x3d2aaabb0a117808 */ /* 0x000fe40000000000 */
[----:B------:R-:W-:Y:S02]  /*0f60*/  FSEL R0, R12, 1, P0 ;  /* 0x3f8000000c007808 */ /* 0x000fe40000000000 */
[----:B------:R-:W-:Y:S01]  /*0f70*/  FSEL R12, -R11, -0.4999999701976776123, P0 ;  /* 0xbeffffff0b0c7808 */ /* 0x000fe20000000100 */
[C---:B------:R-:W-:Y:S02]  /*0f80*/  FFMA R17, R14.reuse, R15, R17 ;  /* 0x0000000f0e117223 */ /* 0x040fe40000000011 */
[C---:B------:R-:W-:Y:S02]  /*0f90*/  FFMA R15, R14.reuse, R0, RZ ;  /* 0x000000000e0f7223 */ /* 0x040fe400000000ff */
[----:B------:R-:W-:-:S04]  /*0fa0*/  FFMA R12, R14, R17, R12 ;  /* 0x000000110e0c7223 */ /* 0x000fc8000000000c */
[----:B------:R-:W-:Y:S01]  /*0fb0*/  FFMA R0, R15, R12, R0 ;  /* 0x0000000c0f007223 */ /* 0x000fe20000000000 */
[----:B------:R-:W-:-:S03]  /*0fc0*/  IMAD.MOV.U32 R12, RZ, RZ, R4 ;  /* 0x000000ffff0c7224 */ /* 0x000fc600078e0004 */
[----:B------:R-:W-:-:S04]  /*0fd0*/  @P1 FADD R0, RZ, -R0 ;  /* 0x80000000ff001221 */ /* 0x000fc80000000000 */
[----:B------:R-:W-:Y:S01]  /*0fe0*/  FMUL R15, R7, R0 ;  /* 0x00000000070f7220 */ /* 0x000fe20000400000 */
[----:B------:R-:W-:-:S03]  /*0ff0*/  MOV R0, UR13 ;  /* 0x0000000d00007c02 */ /* 0x000fc60008000f00 */
[----:B------:R-:W-:Y:S01]  /*1000*/  FFMA R13, R8, R13, -R15 ;  /* 0x0000000d080d7223 */ /* 0x000fe2000000080f */
[----:B------:R-:W-:Y:S06]  /*1010*/  @P2 BRA `(.L_x_6) ;  /* 0x0000000400442947 */ /* 0x000fec0003800000 */
[----:B------:R-:W0:Y:S01]  /*1020*/  LDCU.64 UR18, c[0x4][URZ] ;  /* 0x01000000ff1277ac */ /* 0x000e220008000a00 */
[----:B------:R-:W-:Y:S01]  /*1030*/  UMOV UR7, URZ ;  /* 0x000000ff00077c82 */ /* 0x000fe20008000000 */
[----:B------:R-:W-:Y:S01]  /*1040*/  UMOV UR8, URZ ;  /* 0x000000ff00087c82 */ /* 0x000fe20008000000 */
[----:B------:R-:W-:-:S05]  /*1050*/  UMOV UR6, URZ ;  /* 0x000000ff00067c82 */ /* 0x000fca0008000000 */
.L_x_7:
        /* <DEDUP_REMOVED lines=58> */
.L_x_8:
        /* <DEDUP_REMOVED lines=17> */
[----:B------:R-:W-:Y:S02]  /*1510*/  MOV R0, UR6 ;  /* 0x0000000600007c02 */ /* 0x000fe40008000f00 */
[----:B0-----:R-:W-:-:S07]  /*1520*/  FSEL R12, -R14, R14, !P0 ;  /* 0x0000000e0e0c7208 */ /* 0x001fce0004000100 */
.L_x_6:
[----:B------:R-:W-:Y:S01]  /*1530*/  FMUL R14, R12, R12 ;  /* 0x0000000c0c0e7220 */ /* 0x000fe20000400000 */
[C---:B------:R-:W-:Y:S01]  /*1540*/  LOP3.LUT R16, R0.reuse, 0x1, RZ, 0xc0, !PT ;  /* 0x0000000100107812 */ /* 0x040fe200078ec0ff */
[----:B------:R-:W-:Y:S01]  /*1550*/  UMOV UR6, UR13 ;  /* 0x0000000d00067c82 */ /* 0x000fe20008000000 */
        /* <DEDUP_REMOVED lines=14> */
[----:B------:R-:W-:Y:S06]  /*1640*/  @P2 BRA `(.L_x_9) ;  /* 0x0000000400402947 */ /* 0x000fec0003800000 */
[----:B------:R-:W0:Y:S01]  /*1650*/  LDCU.64 UR18, c[0x4][URZ] ;  /* 0x01000000ff1277ac */ /* 0x000e220008000a00 */
[----:B------:R-:W-:Y:S01]  /*1660*/  UMOV UR7, URZ ;  /* 0x000000ff00077c82 */ /* 0x000fe20008000000 */
[----:B------:R-:W-:Y:S01]  /*1670*/  UMOV UR8, URZ ;  /* 0x000000ff00087c82 */ /* 0x000fe20008000000 */
[----:B------:R-:W-:-:S05]  /*1680*/  UMOV UR6, URZ ;  /* 0x000000ff00067c82 */ /* 0x000fca0008000000 */
.L_x_10:
[----:B0-----:R-:W-:-:S06]  /*1690*/  UIMAD.WIDE.U32 UR16, UR6, 0x4, UR18 ;  /* 0x00000004061078a5 */ /* 0x001fcc000f8e0012 */
[----:B------:R-:W-:Y:S01]  /*16a0*/  IMAD.U32 R14, RZ, RZ, UR16 ;  /* 0x00000010ff0e7e24 */ /* 0x000fe2000f8e00ff */
[----:B------:R-:W-:-:S05]  /*16b0*/  MOV R15, UR17 ;  /* 0x00000011000f7c02 */ /* 0x000fca0008000f00 */
        /* <DEDUP_REMOVED lines=55> */
.L_x_11:
        /* <DEDUP_REMOVED lines=16> */
[----:B------:R-:W0:Y:S02]  /*1b30*/  F2F.F32.F64 R14, R14 ;  /* 0x0000000e000e7310 */ /* 0x000e240000301000 */
[----:B0-----:R-:W-:-:S09]  /*1b40*/  FSEL R0, -R14, R14, !P0 ;  /* 0x0000000e0e007208 */ /* 0x001fd20004000100 */
.L_x_9:
[----:B------:R-:W-:Y:S01]  /*1b50*/  ULOP3.LUT UR7, UR6, 0x1, URZ, 0xc0, !UPT ;  /* 0x0000000106077892 */ /* 0x000fe2000f8ec0ff */
[----:B------:R-:W-:Y:S01]  /*1b60*/  FMUL R12, R0, R0 ;  /* 0x00000000000c7220 */ /* 0x000fe20000400000 */
[----:B------:R-:W-:Y:S01]  /*1b70*/  UIADD3 UR6, UPT, UPT, UR6, 0x1, URZ ;  /* 0x0000000106067890 */ /* 0x000fe2000fffe0ff */
[----:B------:R-:W-:Y:S01]  /*1b80*/  FADD R13, R13, R2 ;  /* 0x000000020d0d7221 */ /* 0x000fe20000000000 */
[----:B------:R-:W-:Y:S01]  /*1b90*/  UISETP.NE.U32.AND UP0, UPT, UR7, 0x1, UPT ;  /* 0x000000010700788c */ /* 0x000fe2000bf05070 */
[----:B------:R-:W-:-:S04]  /*1ba0*/  FFMA R9, R12, R9, -0.0013887860113754868507 ;  /* 0xbab607ed0c097423 */ /* 0x000fc80000000009 */
[----:B------:R-:W0:Y:S01]  /*1bb0*/  F2I.TRUNC.NTZ R13, R13 ;  /* 0x0000000d000d7305 */ /* 0x000e22000020f100 */
[----:B------:R-:W-:Y:S01]  /*1bc0*/  PLOP3.LUT P0, PT, PT, PT, UP0, 0x80, 0x8 ;  /* 0x000000000008781c */ /* 0x000fe20003f0f008 */
[----:B------:R-:W-:-:S03]  /*1bd0*/  ULOP3.LUT UP0, URZ, UR6, 0x2, URZ, 0xc0, !UPT ;  /* 0x0000000206ff7892 */ /* 0x000fc6000f80c0ff */
[----:B------:R-:W-:Y:S02]  /*1be0*/  FSEL R15, R10, 0.041666727513074874878, !P0 ;  /* 0x3d2aaabb0a0f7808 */ /* 0x000fe40004000000 */
[----:B------:R-:W-:Y:S02]  /*1bf0*/  FSEL R9, R9, -0.00019574658654164522886, P0 ;  /* 0xb94d415309097808 */ /* 0x000fe40000000000 */
[----:B------:R-:W-:Y:S02]  /*1c00*/  PLOP3.LUT P1, PT, PT, PT, UP0, 0x80, 0x8 ;  /* 0x000000000008781c */ /* 0x000fe40003f2f008 */
[----:B------:R-:W-:Y:S01]  /*1c10*/  FSEL R0, R0, 1, !P0 ;  /* 0x3f80000000007808 */ /* 0x000fe20004000000 */
[----:B------:R-:W-:Y:S01]  /*1c20*/  FFMA R15, R12, R9, R15 ;  /* 0x000000090c0f7223 */ /* 0x000fe2000000000f */
[----:B------:R-:W-:-:S03]  /*1c30*/  FSEL R10, -R11, -0.4999999701976776123, !P0 ;  /* 0xbeffffff0b0a7808 */ /* 0x000fc60004000100 */
[C---:B------:R-:W-:Y:S02]  /*1c40*/  FFMA R9, R12.reuse, R0, RZ ;  /* 0x000000000c097223 */ /* 0x040fe400000000ff */
[----:B------:R-:W-:-:S04]  /*1c50*/  FFMA R10, R12, R15, R10 ;  /* 0x0000000f0c0a7223 */ /* 0x000fc8000000000a */
[----:B------:R-:W-:-:S04]  /*1c60*/  FFMA R0, R9, R10, R0 ;  /* 0x0000000a09007223 */ /* 0x000fc80000000000 */
[----:B------:R-:W-:-:S04]  /*1c70*/  @P1 FADD R0, RZ, -R0 ;  /* 0x80000000ff001221 */ /* 0x000fc80000000000 */
[----:B------:R-:W-:Y:S01]  /*1c80*/  FFMA R8, R7, R0, R8 ;  /* 0x0000000007087223 */ /* 0x000fe20000000008 */
[----:B0-----:R-:W-:-:S03]  /*1c90*/  I2FP.F32.S32 R0, R13 ;  /* 0x0000000d00007245 */ /* 0x001fc60000201400 */
[----:B------:R-:W-:Y:S01]  /*1ca0*/  FADD R8, R8, R3 ;  /* 0x0000000308087221 */ /* 0x000fe20000000000 */
[----:B------:R-:W-:-:S04]  /*1cb0*/  FSETP.GEU.AND P0, PT, R0, R5, PT ;  /* 0x000000050000720b */ /* 0x000fc80003f0e000 */
[----:B------:R-:W-:Y:S01]  /*1cc0*/  ISETP.GT.AND P0, PT, R13, -0x1, !P0 ;  /* 0xffffffff0d00780c */ /* 0x000fe20004704270 */
[----:B------:R-:W0:Y:S02]  /*1cd0*/  F2I.TRUNC.NTZ R8, R8 ;  /* 0x0000000800087305 */ /* 0x000e24000020f100 */
[----:B0-----:R-:W-:-:S04]  /*1ce0*/  I2FP.F32.S32 R11, R8 ;  /* 0x00000008000b7245 */ /* 0x001fc80000201400 */
[----:B------:R-:W-:-:S04]  /*1cf0*/  FSETP.GEU.AND P1, PT, R11, R6, PT ;  /* 0x000000060b00720b */ /* 0x000fc80003f2e000 */
[----:B------:R-:W-:-:S04]  /*1d00*/  ISETP.GT.AND P1, PT, R8, -0x1, !P1 ;  /* 0xffffffff0800780c */ /* 0x000fc80004f24270 */
[----:B------:R-:W-:-:S13]  /*1d10*/  PLOP3.LUT P0, PT, P0, P1, PT, 0x80, 0x8 ;  /* 0x000000000008781c */ /* 0x000fda0000703070 */
[----:B------:R-:W-:Y:S05]  /*1d20*/  @!P0 BRA `(.L_x_12) ;  /* 0x0000000000388947 */ /* 0x000fea0003800000 */
[----:B------:R-:W0:Y:S01]  /*1d30*/  LDCU UR6, c[0x0][0x394] ;  /* 0x00007280ff0677ac */ /* 0x000e220008000800 */
[----:B------:R-:W1:Y:S01]  /*1d40*/  LDCU.128 UR16, c[0x0][0x380] ;  /* 0x00007000ff1077ac */ /* 0x000e620008000c00 */
[----:B0-----:R-:W-:-:S04]  /*1d50*/  UIMAD UR6, UR4, UR6, UR5 ;  /* 0x00000006040672a4 */ /* 0x001fc8000f8e0205 */
[----:B-1----:R-:W-:-:S06]  /*1d60*/  UIMAD.WIDE.U32 UR6, UR6, 0x4, UR16 ;  /* 0x00000004060678a5 */ /* 0x002fcc000f8e0010 */
[----:B------:R-:W-:Y:S02]  /*1d70*/  IMAD.U32 R9, RZ, RZ, UR7 ;  /* 0x00000007ff097e24 */ /* 0x000fe4000f8e00ff */
[----:B------:R-:W-:-:S05]  /*1d80*/  IMAD.U32 R8, RZ, RZ, UR6 ;  /* 0x00000006ff087e24 */ /* 0x000fca000f8e00ff */
[----:B------:R-:W2:Y:S01]  /*1d90*/  LDG.E R9, desc[UR20][R8.64] ;  /* 0x0000001408097981 */ /* 0x000ea2000c1e1900 */
[----:B------:R-:W-:-:S06]  /*1da0*/  FFMA R0, R11, R5, R0 ;  /* 0x000000050b007223 */ /* 0x000fcc0000000000 */
[----:B------:R-:W0:Y:S02]  /*1db0*/  F2I.TRUNC.NTZ R0, R0 ;  /* 0x0000000000007305 */ /* 0x000e24000020f100 */
[----:B0-----:R-:W-:-:S13]  /*1dc0*/  R2UR UR6, R0 ;  /* 0x00000000000672ca */ /* 0x001fda00000e0000 */
[----:B------:R-:W-:-:S06]  /*1dd0*/  UIMAD.WIDE UR6, UR6, 0x4, UR18 ;  /* 0x00000004060678a5 */ /* 0x000fcc000f8e0212 */
[----:B------:R-:W-:Y:S01]  /*1de0*/  MOV R10, UR6 ;  /* 0x00000006000a7c02 */ /* 0x000fe20008000f00 */
[----:B------:R-:W-:-:S05]  /*1df0*/  IMAD.U32 R11, RZ, RZ, UR7 ;  /* 0x00000007ff0b7e24 */ /* 0x000fca000f8e00ff */
[----:B--2---:R0:W-:Y:S02]  /*1e00*/  STG.E desc[UR20][R10.64], R9 ;  /* 0x000000090a007986 */ /* 0x0041e4000c101914 */
.L_x_12:
[----:B------:R-:W1:Y:S01]  /*1e10*/  LDCU UR6, c[0x0][0x394] ;  /* 0x00007280ff0677ac */ /* 0x000e620008000800 */
[----:B------:R-:W-:-:S04]  /*1e20*/  UIADD3 UR5, UPT, UPT, UR5, 0x1, URZ ;  /* 0x0000000105057890 */ /* 0x000fc8000fffe0ff */
[----:B-1----:R-:W-:-:S09]  /*1e30*/  UISETP.NE.AND UP0, UPT, UR5, UR6, UPT ;  /* 0x000000060500728c */ /* 0x002fd2000bf05270 */
[----:B------:R-:W-:Y:S05]  /*1e40*/  BRA.U UP0, `(.L_x_13) ;  /* 0xffffffe5001c7547 */ /* 0x000fea000b83ffff */
[----:B------:R-:W1:Y:S01]  /*1e50*/  LDCU UR5, c[0x0][0x398] ;  /* 0x00007300ff0577ac */ /* 0x000e620008000800 */
[----:B------:R-:W-:-:S04]  /*1e60*/  UIADD3 UR4, UPT, UPT, UR4, 0x1, URZ ;  /* 0x0000000104047890 */ /* 0x000fc8000fffe0ff */
[----:B-1----:R-:W-:-:S09]  /*1e70*/  UISETP.NE.AND UP0, UPT, UR4, UR5, UPT ;  /* 0x000000050400728c */ /* 0x002fd2000bf05270 */
[----:B------:R-:W-:Y:S05]  /*1e80*/  BRA.U UP0, `(.L_x_14) ;  /* 0xffffffe500007547 */ /* 0x000fea000b83ffff */
[----:B------:R-:W-:Y:S05]  /*1e90*/  EXIT ;  /* 0x000000000000794d */ /* 0x000fea0003800000 */
.L_x_15:
[----:B------:R-:W-:-:S00]  /*1ea0*/  BRA `(.L_x_15) ;  /* 0xfffffffc00fc7947 */ /* 0x000fc0000383ffff */
[----:B------:R-:W-:-:S00]  /*1eb0*/  NOP ;  /* 0x0000000000007918 */ /* 0x000fc00000000000 */
        /* <DEDUP_REMOVED lines=12> */
.L_x_16:


//--------------------- .nv.global.init           --------------------------
	.section	.nv.global.init,"aw",@progbits
	.align	4
.nv.global.init:
	.type		__cudart_i2opi_f,@object
	.size		__cudart_i2opi_f,(.L_0 - __cudart_i2opi_f)
__cudart_i2opi_f:
        /*0000*/ 	.byte	0x41, 0x90, 0x43, 0x3c, 0x99, 0x95, 0x62, 0xdb, 0xc0, 0xdd, 0x34, 0xf5, 0xd1, 0x57, 0x27, 0xfc
        /*0010*/ 	.byte	0x29, 0x15, 0x44, 0x4e, 0x6e, 0x83, 0xf9, 0xa2
.L_0:


//--------------------- .nv.shared.reserved.0     --------------------------
	.section	.nv.shared.reserved.0,"aw",@nobits
	.weak		__nv_reservedSMEM_offset_0_alias
	.size		__nv_reservedSMEM_offset_0_alias, 0, 64
	.other		__nv_reservedSMEM_offset_0_alias,@"STO_CUDA_RESERVED_SHARED STV_DEFAULT"
__nv_reservedSMEM_offset_0_alias:
	.zero		0
	.zero		64


//--------------------- .nv.constant0._Z13rotateScatterPfS_fii --------------------------
	.section	.nv.constant0._Z13rotateScatterPfS_fii,"a",@progbits
	.sectionflags	@""
	.align	4
.nv.constant0._Z13rotateScatterPfS_fii:
	.zero		924


//--------------------- SYMBOLS --------------------------

	.type		.nv.reservedSmem.offset0,@object
	.size		.nv.reservedSmem.offset0,0x4
